//
// Generated by NVIDIA NVVM Compiler
//
// Compiler Build ID: CL-36424714
// Cuda compilation tools, release 13.0, V13.0.88
// Based on NVVM 20.0.0
//

.version 9.0
.target sm_100
.address_size 64

	// .globl	_Z14reduceNeighborPiS_

.visible .entry _Z14reduceNeighborPiS_(
	.param .u64 .ptr .align 1 _Z14reduceNeighborPiS__param_0,
	.param .u64 .ptr .align 1 _Z14reduceNeighborPiS__param_1
)
{
	.reg .pred 	%p<6>;
	.reg .b32 	%r<53>;
	.reg .b64 	%rd<24>;

	ld.param.u64 	%rd3, [_Z14reduceNeighborPiS__param_0];
	ld.param.u64 	%rd4, [_Z14reduceNeighborPiS__param_1];
	cvta.to.global.u64 	%rd5, %rd4;
	mov.u32 	%r1, %tid.x;
	mov.u32 	%r2, %ctaid.x;
	mov.u32 	%r52, %ntid.x;
	mul.lo.s32 	%r6, %r2, %r52;
	shl.b32 	%r7, %r6, 3;
	mul.wide.u32 	%rd6, %r7, 4;
	add.s64 	%rd1, %rd5, %rd6;
	add.s32 	%r8, %r1, %r52;
	mul.wide.u32 	%rd7, %r8, 4;
	add.s64 	%rd8, %rd1, %rd7;
	ld.global.u32 	%r9, [%rd8];
	mul.wide.u32 	%rd9, %r1, 4;
	add.s64 	%rd2, %rd1, %rd9;
	ld.global.u32 	%r10, [%rd2];
	add.s32 	%r11, %r10, %r9;
	add.s32 	%r12, %r8, %r52;
	mul.wide.s32 	%rd10, %r52, 4;
	add.s64 	%rd11, %rd8, %rd10;
	ld.global.u32 	%r13, [%rd11];
	add.s32 	%r14, %r13, %r11;
	add.s32 	%r15, %r12, %r52;
	add.s64 	%rd12, %rd11, %rd10;
	ld.global.u32 	%r16, [%rd12];
	add.s32 	%r17, %r16, %r14;
	add.s32 	%r18, %r15, %r52;
	add.s64 	%rd13, %rd12, %rd10;
	ld.global.u32 	%r19, [%rd13];
	add.s32 	%r20, %r19, %r17;
	add.s32 	%r21, %r18, %r52;
	add.s64 	%rd14, %rd13, %rd10;
	ld.global.u32 	%r22, [%rd14];
	add.s32 	%r23, %r22, %r20;
	add.s32 	%r24, %r21, %r52;
	mul.wide.u32 	%rd15, %r24, 4;
	add.s64 	%rd16, %rd1, %rd15;
	ld.global.u32 	%r25, [%rd16];
	add.s32 	%r26, %r25, %r23;
	add.s32 	%r27, %r24, %r52;
	mul.wide.u32 	%rd17, %r27, 4;
	add.s64 	%rd18, %rd1, %rd17;
	ld.global.u32 	%r28, [%rd18];
	add.s32 	%r29, %r28, %r26;
	st.global.u32 	[%rd2], %r29;
	bar.sync 	0;
	setp.lt.u32 	%p1, %r52, 66;
	@%p1 bra 	$L__BB0_4;
$L__BB0_1:
	shr.u32 	%r5, %r52, 1;
	setp.ge.u32 	%p2, %r1, %r5;
	@%p2 bra 	$L__BB0_3;
	mul.wide.u32 	%rd19, %r5, 4;
	add.s64 	%rd20, %rd2, %rd19;
	ld.global.u32 	%r30, [%rd20];
	ld.global.u32 	%r31, [%rd2];
	add.s32 	%r32, %r31, %r30;
	st.global.u32 	[%rd2], %r32;
$L__BB0_3:
	bar.sync 	0;
	setp.gt.u32 	%p3, %r52, 131;
	mov.u32 	%r52, %r5;
	@%p3 bra 	$L__BB0_1;
$L__BB0_4:
	setp.gt.u32 	%p4, %r1, 31;
	@%p4 bra 	$L__BB0_7;
	ld.volatile.global.u32 	%r33, [%rd2+128];
	ld.volatile.global.u32 	%r34, [%rd2];
	add.s32 	%r35, %r34, %r33;
	st.volatile.global.u32 	[%rd2], %r35;
	ld.volatile.global.u32 	%r36, [%rd2+64];
	ld.volatile.global.u32 	%r37, [%rd2];
	add.s32 	%r38, %r37, %r36;
	st.volatile.global.u32 	[%rd2], %r38;
	ld.volatile.global.u32 	%r39, [%rd2+32];
	ld.volatile.global.u32 	%r40, [%rd2];
	add.s32 	%r41, %r40, %r39;
	st.volatile.global.u32 	[%rd2], %r41;
	ld.volatile.global.u32 	%r42, [%rd2+16];
	ld.volatile.global.u32 	%r43, [%rd2];
	add.s32 	%r44, %r43, %r42;
	st.volatile.global.u32 	[%rd2], %r44;
	ld.volatile.global.u32 	%r45, [%rd2+8];
	ld.volatile.global.u32 	%r46, [%rd2];
	add.s32 	%r47, %r46, %r45;
	st.volatile.global.u32 	[%rd2], %r47;
	ld.volatile.global.u32 	%r48, [%rd2+4];
	ld.volatile.global.u32 	%r49, [%rd2];
	add.s32 	%r50, %r49, %r48;
	st.volatile.global.u32 	[%rd2], %r50;
	setp.ne.s32 	%p5, %r1, 0;
	@%p5 bra 	$L__BB0_7;
	ld.global.u32 	%r51, [%rd1];
	cvta.to.global.u64 	%rd21, %rd3;
	mul.wide.u32 	%rd22, %r2, 4;
	add.s64 	%rd23, %rd21, %rd22;
	st.global.u32 	[%rd23], %r51;
$L__BB0_7:
	ret;

}


// ===== COMPILED SASS (sm_100) =====

	.target	sm_100

	.elftype	@"ET_EXEC"


//--------------------- .note.nv.tkinfo           --------------------------
	.section	.note.nv.tkinfo,"",@"SHT_NOTE"
	.sectionflags	@"SHF_NOTE_NV_TKINFO"
	.tkinfo
        /*0018*/ 	.word	0x00000002
        /*0030*/ 	.string	""
        /*0030*/ 	.string	"ptxas"
        /*0030*/ 	.string	"Cuda compilation tools, release 13.0, V13.0.88"
        /*0030*/ 	.string	"Build cuda_13.0.r13.0/compiler.36424714_0"
        /*0030*/ 	.string	"-arch sm_100 -m 64 "



//--------------------- .note.nv.cuinfo           --------------------------
	.section	.note.nv.cuinfo,"",@"SHT_NOTE"
	.sectionflags	@"SHF_NOTE_NV_CUINFO"
        /*0018*/ 	.short	0x0002
        /*001a*/ 	.short	0x0064
        /*001c*/ 	.short	0x0082
	.zero		2


//--------------------- .nv.info                  --------------------------
	.section	.nv.info,"",@"SHT_CUDA_INFO"
	.align	4


	//----- nvinfo : EIATTR_REGCOUNT
	.align		4
        /*0000*/ 	.byte	0x04, 0x2f
        /*0002*/ 	.short	(.L_1 - .L_0)
	.align		4
.L_0:
        /*0004*/ 	.word	index@(_Z14reduceNeighborPiS_)
        /*0008*/ 	.word	0x0000001a


	//----- nvinfo : EIATTR_FRAME_SIZE
	.align		4
.L_1:
        /*000c*/ 	.byte	0x04, 0x11
        /*000e*/ 	.short	(.L_3 - .L_2)
	.align		4
.L_2:
        /*0010*/ 	.word	index@(_Z14reduceNeighborPiS_)
        /*0014*/ 	.word	0x00000000


	//----- nvinfo : EIATTR_MIN_STACK_SIZE
	.align		4
.L_3:
        /*0018*/ 	.byte	0x04, 0x12
        /*001a*/ 	.short	(.L_5 - .L_4)
	.align		4
.L_4:
        /*001c*/ 	.word	index@(_Z14reduceNeighborPiS_)
        /*0020*/ 	.word	0x00000000
.L_5:


//--------------------- .nv.compat                --------------------------
	.section	.nv.compat,"",@"SHT_CUDA_COMPAT_INFO"
	.align	4
        /*0000*/ 	.byte	0x02, 0x09, 0x00, 0x00, 0x02, 0x02, 0x01, 0x00, 0x02, 0x05, 0x05, 0x00, 0x03, 0x07, 0x01, 0x01
        /*0010*/ 	.byte	0x02, 0x03, 0x00, 0x00, 0x02, 0x06, 0x01, 0x00, 0x04, 0x0b, 0x08, 0x00, 0x09, 0x00, 0x00, 0x00
        /*0020*/ 	.byte	0x00, 0x00, 0x00, 0x00


//--------------------- .nv.info._Z14reduceNeighborPiS_ --------------------------
	.section	.nv.info._Z14reduceNeighborPiS_,"",@"SHT_CUDA_INFO"
	.sectionflags	@""
	.align	4


	//----- nvinfo : EIATTR_CUDA_API_VERSION
	.align		4
        /*0000*/ 	.byte	0x04, 0x37
        /*0002*/ 	.short	(.L_7 - .L_6)
.L_6:
        /*0004*/ 	.word	0x00000082


	//----- nvinfo : EIATTR_KPARAM_INFO
	.align		4
.L_7:
        /*0008*/ 	.byte	0x04, 0x17
        /*000a*/ 	.short	(.L_9 - .L_8)
.L_8:
        /*000c*/ 	.word	0x00000000
        /*0010*/ 	.short	0x0001
        /*0012*/ 	.short	0x0008
        /*0014*/ 	.byte	0x00, 0xf5, 0x21, 0x00


	//----- nvinfo : EIATTR_KPARAM_INFO
	.align		4
.L_9:
        /*0018*/ 	.byte	0x04, 0x17
        /*001a*/ 	.short	(.L_11 - .L_10)
.L_10:
        /*001c*/ 	.word	0x00000000
        /*0020*/ 	.short	0x0000
        /*0022*/ 	.short	0x0000
        /*0024*/ 	.byte	0x00, 0xf5, 0x21, 0x00


	//----- nvinfo : EIATTR_SPARSE_MMA_MASK
	.align		4
.L_11:
        /*0028*/ 	.byte	0x03, 0x50
        /*002a*/ 	.short	0x0000


	//----- nvinfo : EIATTR_MAXREG_COUNT
	.align		4
        /*002c*/ 	.byte	0x03, 0x1b
        /*002e*/ 	.short	0x00ff


	//----- nvinfo : EIATTR_NUM_BARRIERS
	.align		4
        /*0030*/ 	.byte	0x02, 0x4c
        /*0032*/ 	.byte	0x01
	.zero		1


	//----- nvinfo : EIATTR_MERCURY_ISA_VERSION
	.align		4
        /*0034*/ 	.byte	0x03, 0x5f
        /*0036*/ 	.short	0x0101


	//----- nvinfo : EIATTR_VRC_CTA_INIT_COUNT
	.align		4
        /*0038*/ 	.byte	0x02, 0x4a
	.zero		1
	.zero		1


	//----- nvinfo : EIATTR_EXIT_INSTR_OFFSETS
	.align		4
        /*003c*/ 	.byte	0x04, 0x1c
        /*003e*/ 	.short	(.L_13 - .L_12)


	//   ....[0]....
.L_12:
        /*0040*/ 	.word	0x00000350


	//   ....[1]....
        /*0044*/ 	.word	0x000004f0


	//   ....[2]....
        /*0048*/ 	.word	0x00000540


	//----- nvinfo : EIATTR_CRS_STACK_SIZE
	.align		4
.L_13:
        /*004c*/ 	.byte	0x04, 0x1e
        /*004e*/ 	.short	(.L_15 - .L_14)
.L_14:
        /*0050*/ 	.word	0x00000000


	//----- nvinfo : EIATTR_CBANK_PARAM_SIZE
	.align		4
.L_15:
        /*0054*/ 	.byte	0x03, 0x19
        /*0056*/ 	.short	0x0010


	//----- nvinfo : EIATTR_PARAM_CBANK
	.align		4
        /*0058*/ 	.byte	0x04, 0x0a
        /*005a*/ 	.short	(.L_17 - .L_16)
	.align		4
.L_16:
        /*005c*/ 	.word	index@(.nv.constant0._Z14reduceNeighborPiS_)
        /*0060*/ 	.short	0x0380
        /*0062*/ 	.short	0x0010


	//----- nvinfo : EIATTR_SW_WAR
	.align		4
.L_17:
        /*0064*/ 	.byte	0x04, 0x36
        /*0066*/ 	.short	(.L_19 - .L_18)
.L_18:
        /*0068*/ 	.word	0x00000008
.L_19:


//--------------------- .nv.callgraph             --------------------------
	.section	.nv.callgraph,"",@"SHT_CUDA_CALLGRAPH"
	.align	4
	.sectionentsize	8
	.align		4
        /*0000*/ 	.word	0x00000000
	.align		4
        /*0004*/ 	.word	0xffffffff
	.align		4
        /*0008*/ 	.word	0x00000000
	.align		4
        /*000c*/ 	.word	0xfffffffe
	.align		4
        /*0010*/ 	.word	0x00000000
	.align		4
        /*0014*/ 	.word	0xfffffffd
	.align		4
        /*0018*/ 	.word	0x00000000
	.align		4
        /*001c*/ 	.word	0xfffffffc


//--------------------- .text._Z14reduceNeighborPiS_ --------------------------
	.section	.text._Z14reduceNeighborPiS_,"ax",@progbits
	.align	128
        .global         _Z14reduceNeighborPiS_
        .type           _Z14reduceNeighborPiS_,@function
        .size           _Z14reduceNeighborPiS_,(.L_x_5 - _Z14reduceNeighborPiS_)
        .other          _Z14reduceNeighborPiS_,@"STO_CUDA_ENTRY STV_DEFAULT"
_Z14reduceNeighborPiS_:
.text._Z14reduceNeighborPiS_:
[----:B------:R-:W-:Y:S01]  /*0000*/  LDC R1, c[0x0][0x37c] ;  /* 0x0000df00ff017b82 */ /* 0x000fe20000000800 */
[----:B------:R-:W0:Y:S07]  /*0010*/  S2R R0, SR_CTAID.X ;  /* 0x0000000000007919 */ /* 0x000e2e0000002500 */
[----:B------:R-:W0:Y:S01]  /*0020*/  LDC R4, c[0x0][0x360] ;  /* 0x0000d800ff047b82 */ /* 0x000e220000000800 */
[----:B------:R-:W1:Y:S01]  /*0030*/  LDCU.64 UR4, c[0x0][0x358] ;  /* 0x00006b00ff0477ac */ /* 0x000e620008000a00 */
[----:B------:R-:W2:Y:S06]  /*0040*/  S2R R5, SR_TID.X ;  /* 0x0000000000057919 */ /* 0x000eac0000002100 */
[----:B------:R-:W3:Y:S01]  /*0050*/  LDC.64 R2, c[0x0][0x388] ;  /* 0x0000e200ff027b82 */ /* 0x000ee20000000a00 */
[----:B0-----:R-:W-:-:S05]  /*0060*/  IMAD R6, R0, R4, RZ ;  /* 0x0000000400067224 */ /* 0x001fca00078e02ff */
[----:B------:R-:W-:-:S05]  /*0070*/  SHF.L.U32 R7, R6, 0x3, RZ ;  /* 0x0000000306077819 */ /* 0x000fca00000006ff */
[----:B---3--:R-:W-:Y:S01]  /*0080*/  IMAD.WIDE.U32 R2, R7, 0x4, R2 ;  /* 0x0000000407027825 */ /* 0x008fe200078e0002 */
[----:B--2---:R-:W-:-:S05]  /*0090*/  IADD3 R7, PT, PT, R5, R4, RZ ;  /* 0x0000000405077210 */ /* 0x004fca0007ffe0ff */
[----:B------:R-:W-:Y:S01]  /*00a0*/  IMAD.WIDE.U32 R14, R7, 0x4, R2 ;  /* 0x00000004070e7825 */ /* 0x000fe200078e0002 */
[----:B------:R-:W-:-:S04]  /*00b0*/  IADD3 R7, PT, PT, R4, R7, R4 ;  /* 0x0000000704077210 */ /* 0x000fc80007ffe004 */
[C---:B------:R-:W-:Y:S01]  /*00c0*/  IADD3 R9, PT, PT, R4.reuse, R7, R4 ;  /* 0x0000000704097210 */ /* 0x040fe20007ffe004 */
[C---:B------:R-:W-:Y:S02]  /*00d0*/  IMAD.WIDE R16, R4.reuse, 0x4, R14 ;  /* 0x0000000404107825 */ /* 0x040fe400078e020e */
[----:B-1----:R-:W2:Y:S02]  /*00e0*/  LDG.E R14, desc[UR4][R14.64] ;  /* 0x000000040e0e7981 */ /* 0x002ea4000c1e1900 */
[----:B------:R-:W-:Y:S02]  /*00f0*/  IMAD.WIDE R18, R4, 0x4, R16 ;  /* 0x0000000404127825 */ /* 0x000fe400078e0210 */
[----:B------:R-:W2:Y:S02]  /*0100*/  LDG.E R16, desc[UR4][R16.64] ;  /* 0x0000000410107981 */ /* 0x000ea4000c1e1900 */
[----:B------:R-:W-:-:S04]  /*0110*/  IMAD.WIDE.U32 R6, R5, 0x4, R2 ;  /* 0x0000000405067825 */ /* 0x000fc800078e0002 */
[----:B------:R-:W-:Y:S01]  /*0120*/  IMAD.IADD R11, R9, 0x1, R4 ;  /* 0x00000001090b7824 */ /* 0x000fe200078e0204 */
[----:B------:R-:W2:Y:S01]  /*0130*/  LDG.E R23, desc[UR4][R6.64] ;  /* 0x0000000406177981 */ /* 0x000ea2000c1e1900 */
[----:B------:R-:W-:-:S03]  /*0140*/  IMAD.WIDE R8, R4, 0x4, R18 ;  /* 0x0000000404087825 */ /* 0x000fc600078e0212 */
[C---:B------:R-:W-:Y:S01]  /*0150*/  IADD3 R21, PT, PT, R11.reuse, R4, RZ ;  /* 0x000000040b157210 */ /* 0x040fe20007ffe0ff */
[----:B------:R-:W-:Y:S01]  /*0160*/  IMAD.WIDE.U32 R12, R11, 0x4, R2 ;  /* 0x000000040b0c7825 */ /* 0x000fe200078e0002 */
[----:B------:R-:W3:Y:S03]  /*0170*/  LDG.E R19, desc[UR4][R18.64] ;  /* 0x0000000412137981 */ /* 0x000ee6000c1e1900 */
[C---:B------:R-:W-:Y:S02]  /*0180*/  IMAD.WIDE R10, R4.reuse, 0x4, R8 ;  /* 0x00000004040a7825 */ /* 0x040fe400078e0208 */
[----:B------:R-:W3:Y:S02]  /*0190*/  LDG.E R8, desc[UR4][R8.64] ;  /* 0x0000000408087981 */ /* 0x000ee4000c1e1900 */
[----:B------:R-:W-:Y:S02]  /*01a0*/  IMAD.WIDE.U32 R20, R21, 0x4, R2 ;  /* 0x0000000415147825 */ /* 0x000fe400078e0002 */
[----:B------:R-:W4:Y:S04]  /*01b0*/  LDG.E R12, desc[UR4][R12.64] ;  /* 0x000000040c0c7981 */ /* 0x000f28000c1e1900 */
[----:B------:R-:W4:Y:S04]  /*01c0*/  LDG.E R11, desc[UR4][R10.64] ;  /* 0x000000040a0b7981 */ /* 0x000f28000c1e1900 */
[----:B------:R-:W5:Y:S01]  /*01d0*/  LDG.E R21, desc[UR4][R20.64] ;  /* 0x0000000414157981 */ /* 0x000f62000c1e1900 */
[----:B------:R-:W-:-:S02]  /*01e0*/  ISETP.GE.U32.AND P0, PT, R4, 0x42, PT ;  /* 0x000000420400780c */ /* 0x000fc40003f06070 */
[----:B--2---:R-:W-:-:S04]  /*01f0*/  IADD3 R14, PT, PT, R16, R23, R14 ;  /* 0x00000017100e7210 */ /* 0x004fc80007ffe00e */
[----:B---3--:R-:W-:-:S04]  /*0200*/  IADD3 R14, PT, PT, R8, R19, R14 ;  /* 0x00000013080e7210 */ /* 0x008fc80007ffe00e */
[----:B----4-:R-:W-:-:S05]  /*0210*/  IADD3 R14, PT, PT, R12, R11, R14 ;  /* 0x0000000b0c0e7210 */ /* 0x010fca0007ffe00e */
[----:B-----5:R-:W-:-:S05]  /*0220*/  IMAD.IADD R15, R14, 0x1, R21 ;  /* 0x000000010e0f7824 */ /* 0x020fca00078e0215 */
[----:B------:R0:W-:Y:S01]  /*0230*/  STG.E desc[UR4][R6.64], R15 ;  /* 0x0000000f06007986 */ /* 0x0001e2000c101904 */
[----:B------:R-:W-:Y:S06]  /*0240*/  BAR.SYNC.DEFER_BLOCKING 0x0 ;  /* 0x0000000000007b1d */ /* 0x000fec0000010000 */
[----:B------:R-:W-:Y:S05]  /*0250*/  @!P0 BRA `(.L_x_0) ;  /* 0x0000000000388947 */ /* 0x000fea0003800000 */
.L_x_3:
[----:B------:R-:W-:Y:S01]  /*0260*/  SHF.R.U32.HI R10, RZ, 0x1, R4 ;  /* 0x00000001ff0a7819 */ /* 0x000fe20000011604 */
[----:B------:R-:W-:Y:S03]  /*0270*/  BSSY.RECONVERGENT B0, `(.L_x_1) ;  /* 0x0000008000007945 */ /* 0x000fe60003800200 */
[----:B------:R-:W-:-:S13]  /*0280*/  ISETP.GE.U32.AND P0, PT, R5, R10, PT ;  /* 0x0000000a0500720c */ /* 0x000fda0003f06070 */
[----:B-1----:R-:W-:Y:S05]  /*0290*/  @P0 BRA `(.L_x_2) ;  /* 0x0000000000140947 */ /* 0x002fea0003800000 */
[----:B------:R-:W-:Y:S01]  /*02a0*/  IMAD.WIDE.U32 R8, R10, 0x4, R6 ;  /* 0x000000040a087825 */ /* 0x000fe200078e0006 */
[----:B------:R-:W2:Y:S05]  /*02b0*/  LDG.E R11, desc[UR4][R6.64] ;  /* 0x00000004060b7981 */ /* 0x000eaa000c1e1900 */
[----:B------:R-:W2:Y:S02]  /*02c0*/  LDG.E R8, desc[UR4][R8.64] ;  /* 0x0000000408087981 */ /* 0x000ea4000c1e1900 */
[----:B--2---:R-:W-:-:S05]  /*02d0*/  IADD3 R11, PT, PT, R8, R11, RZ ;  /* 0x0000000b080b7210 */ /* 0x004fca0007ffe0ff */
[----:B------:R1:W-:Y:S02]  /*02e0*/  STG.E desc[UR4][R6.64], R11 ;  /* 0x0000000b06007986 */ /* 0x0003e4000c101904 */
.L_x_2:
[----:B------:R-:W-:Y:S05]  /*02f0*/  BSYNC.RECONVERGENT B0 ;  /* 0x0000000000007941 */ /* 0x000fea0003800200 */
.L_x_1:
[----:B------:R-:W-:Y:S01]  /*0300*/  BAR.SYNC.DEFER_BLOCKING 0x0 ;  /* 0x0000000000007b1d */ /* 0x000fe20000010000 */
[----:B------:R-:W-:Y:S01]  /*0310*/  ISETP.GT.U32.AND P0, PT, R4, 0x83, PT ;  /* 0x000000830400780c */ /* 0x000fe20003f04070 */
[----:B------:R-:W-:-:S12]  /*0320*/  IMAD.MOV.U32 R4, RZ, RZ, R10 ;  /* 0x000000ffff047224 */ /* 0x000fd800078e000a */
[----:B------:R-:W-:Y:S05]  /*0330*/  @P0 BRA `(.L_x_3) ;  /* 0xfffffffc00c80947 */ /* 0x000fea000383ffff */
.L_x_0:
[----:B------:R-:W-:-:S13]  /*0340*/  ISETP.GT.U32.AND P0, PT, R5, 0x1f, PT ;  /* 0x0000001f0500780c */ /* 0x000fda0003f04070 */
[----:B------:R-:W-:Y:S05]  /*0350*/  @P0 EXIT ;  /* 0x000000000000094d */ /* 0x000fea0003800000 */
[----:B------:R-:W2:Y:S04]  /*0360*/  LDG.E.STRONG.SYS R4, desc[UR4][R6.64+0x80] ;  /* 0x0000800406047981 */ /* 0x000ea8000c1f5900 */
[----:B------:R-:W2:Y:S02]  /*0370*/  LDG.E.STRONG.SYS R9, desc[UR4][R6.64] ;  /* 0x0000000406097981 */ /* 0x000ea4000c1f5900 */
[----:B--2---:R-:W-:-:S05]  /*0380*/  IADD3 R9, PT, PT, R4, R9, RZ ;  /* 0x0000000904097210 */ /* 0x004fca0007ffe0ff */
[----:B------:R2:W-:Y:S04]  /*0390*/  STG.E.STRONG.SYS desc[UR4][R6.64], R9 ;  /* 0x0000000906007986 */ /* 0x0005e8000c115904 */
[----:B------:R-:W3:Y:S04]  /*03a0*/  LDG.E.STRONG.SYS R4, desc[UR4][R6.64+0x40] ;  /* 0x0000400406047981 */ /* 0x000ee8000c1f5900 */
[----:B-1----:R-:W3:Y:S02]  /*03b0*/  LDG.E.STRONG.SYS R11, desc[UR4][R6.64] ;  /* 0x00000004060b7981 */ /* 0x002ee4000c1f5900 */
[----:B---3--:R-:W-:-:S05]  /*03c0*/  IMAD.IADD R11, R4, 0x1, R11 ;  /* 0x00000001040b7824 */ /* 0x008fca00078e020b */
[----:B------:R1:W-:Y:S04]  /*03d0*/  STG.E.STRONG.SYS desc[UR4][R6.64], R11 ;  /* 0x0000000b06007986 */ /* 0x0003e8000c115904 */
[----:B------:R-:W3:Y:S04]  /*03e0*/  LDG.E.STRONG.SYS R4, desc[UR4][R6.64+0x20] ;  /* 0x0000200406047981 */ /* 0x000ee8000c1f5900 */
[----:B------:R-:W3:Y:S02]  /*03f0*/  LDG.E.STRONG.SYS R13, desc[UR4][R6.64] ;  /* 0x00000004060d7981 */ /* 0x000ee4000c1f5900 */
[----:B---3--:R-:W-:-:S05]  /*0400*/  IADD3 R13, PT, PT, R4, R13, RZ ;  /* 0x0000000d040d7210 */ /* 0x008fca0007ffe0ff */
[----:B------:R3:W-:Y:S04]  /*0410*/  STG.E.STRONG.SYS desc[UR4][R6.64], R13 ;  /* 0x0000000d06007986 */ /* 0x0007e8000c115904 */
[----:B------:R-:W4:Y:S04]  /*0420*/  LDG.E.STRONG.SYS R4, desc[UR4][R6.64+0x10] ;  /* 0x0000100406047981 */ /* 0x000f28000c1f5900 */
[----:B0-----:R-:W4:Y:S02]  /*0430*/  LDG.E.STRONG.SYS R15, desc[UR4][R6.64] ;  /* 0x00000004060f7981 */ /* 0x001f24000c1f5900 */
[----:B----4-:R-:W-:-:S05]  /*0440*/  IMAD.IADD R15, R4, 0x1, R15 ;  /* 0x00000001040f7824 */ /* 0x010fca00078e020f */
[----:B------:R3:W-:Y:S04]  /*0450*/  STG.E.STRONG.SYS desc[UR4][R6.64], R15 ;  /* 0x0000000f06007986 */ /* 0x0007e8000c115904 */
[----:B------:R-:W4:Y:S04]  /*0460*/  LDG.E.STRONG.SYS R4, desc[UR4][R6.64+0x8] ;  /* 0x0000080406047981 */ /* 0x000f28000c1f5900 */
[----:B--2---:R-:W4:Y:S02]  /*0470*/  LDG.E.STRONG.SYS R9, desc[UR4][R6.64] ;  /* 0x0000000406097981 */ /* 0x004f24000c1f5900 */
[----:B----4-:R-:W-:-:S05]  /*0480*/  IADD3 R9, PT, PT, R4, R9, RZ ;  /* 0x0000000904097210 */ /* 0x010fca0007ffe0ff */
[----:B------:R3:W-:Y:S04]  /*0490*/  STG.E.STRONG.SYS desc[UR4][R6.64], R9 ;  /* 0x0000000906007986 */ /* 0x0007e8000c115904 */
[----:B------:R-:W2:Y:S04]  /*04a0*/  LDG.E.STRONG.SYS R4, desc[UR4][R6.64+0x4] ;  /* 0x0000040406047981 */ /* 0x000ea8000c1f5900 */
[----:B-1----:R-:W2:Y:S01]  /*04b0*/  LDG.E.STRONG.SYS R11, desc[UR4][R6.64] ;  /* 0x00000004060b7981 */ /* 0x002ea2000c1f5900 */
[----:B------:R-:W-:Y:S01]  /*04c0*/  ISETP.NE.AND P0, PT, R5, RZ, PT ;  /* 0x000000ff0500720c */ /* 0x000fe20003f05270 */
[----:B--2---:R-:W-:-:S05]  /*04d0*/  IMAD.IADD R11, R4, 0x1, R11 ;  /* 0x00000001040b7824 */ /* 0x004fca00078e020b */
[----:B------:R3:W-:Y:S07]  /*04e0*/  STG.E.STRONG.SYS desc[UR4][R6.64], R11 ;  /* 0x0000000b06007986 */ /* 0x0007ee000c115904 */
[----:B------:R-:W-:Y:S05]  /*04f0*/  @P0 EXIT ;  /* 0x000000000000094d */ /* 0x000fea0003800000 */
[----:B------:R-:W2:Y:S01]  /*0500*/  LDG.E R3, desc[UR4][R2.64] ;  /* 0x0000000402037981 */ /* 0x000ea2000c1e1900 */
[----:B------:R-:W0:Y:S02]  /*0510*/  LDC.64 R4, c[0x0][0x380] ;  /* 0x0000e000ff047b82 */ /* 0x000e240000000a00 */
[----:B0-----:R-:W-:-:S05]  /*0520*/  IMAD.WIDE.U32 R4, R0, 0x4, R4 ;  /* 0x0000000400047825 */ /* 0x001fca00078e0004 */
[----:B--2---:R-:W-:Y:S01]  /*0530*/  STG.E desc[UR4][R4.64], R3 ;  /* 0x0000000304007986 */ /* 0x004fe2000c101904 */
[----:B------:R-:W-:Y:S05]  /*0540*/  EXIT ;  /* 0x000000000000794d */ /* 0x000fea0003800000 */
.L_x_4:
[----:B------:R-:W-:-:S00]  /*0550*/  BRA `(.L_x_4) ;  /* 0xfffffffc00fc7947 */ /* 0x000fc0000383ffff */
[----:B------:R-:W-:-:S00]  /*0560*/  NOP ;  /* 0x0000000000007918 */ /* 0x000fc00000000000 */
        /* <DEDUP_REMOVED lines=9> */
.L_x_5:


//--------------------- .nv.shared.reserved.0     --------------------------
	.section	.nv.shared.reserved.0,"aw",@nobits
	.weak		__nv_reservedSMEM_offset_0_alias
	.size		__nv_reservedSMEM_offset_0_alias, 0, 64
	.other		__nv_reservedSMEM_offset_0_alias,@"STO_CUDA_RESERVED_SHARED STV_DEFAULT"
__nv_reservedSMEM_offset_0_alias:
	.zero		0
	.zero		64


//--------------------- .nv.constant0._Z14reduceNeighborPiS_ --------------------------
	.section	.nv.constant0._Z14reduceNeighborPiS_,"a",@progbits
	.sectionflags	@""
	.align	4
.nv.constant0._Z14reduceNeighborPiS_:
	.zero		912


//--------------------- SYMBOLS --------------------------

	.type		.nv.reservedSmem.offset0,@object
	.size		.nv.reservedSmem.offset0,0x4
